//
// Generated by NVIDIA NVVM Compiler
//
// Compiler Build ID: CL-36424714
// Cuda compilation tools, release 13.0, V13.0.88
// Based on NVVM 20.0.0
//

.version 9.0
.target sm_100
.address_size 64

	// .globl	_Z9TheKernelv
.extern .func  (.param .b32 func_retval0) vprintf
(
	.param .b64 vprintf_param_0,
	.param .b64 vprintf_param_1
)
;
.global .align 1 .b8 $str[54] = {84, 104, 105, 115, 32, 105, 115, 32, 116, 104, 101, 32, 107, 101, 114, 110, 101, 108, 32, 115, 97, 121, 105, 110, 103, 32, 104, 101, 108, 108, 111, 32, 119, 111, 114, 108, 100, 44, 32, 102, 114, 111, 109, 32, 116, 104, 101, 32, 71, 80, 85, 46, 10};

.visible .entry _Z9TheKernelv()
{
	.reg .b32 	%r<3>;
	.reg .b64 	%rd<3>;

	mov.u64 	%rd1, $str;
	cvta.global.u64 	%rd2, %rd1;
	{ // callseq 0, 0
	.param .b64 param0;
	st.param.b64 	[param0], %rd2;
	.param .b64 param1;
	st.param.b64 	[param1], 0;
	.param .b32 retval0;
	call.uni (retval0), 
	vprintf, 
	(
	param0, 
	param1
	);
	ld.param.b32 	%r1, [retval0];
	} // callseq 0
	ret;

}


// ===== COMPILED SASS (sm_100) =====

	.target	sm_100

	.elftype	@"ET_EXEC"


//--------------------- .note.nv.tkinfo           --------------------------
	.section	.note.nv.tkinfo,"",@"SHT_NOTE"
	.sectionflags	@"SHF_NOTE_NV_TKINFO"
	.tkinfo
        /*0018*/ 	.word	0x00000002
        /*0030*/ 	.string	""
        /*0030*/ 	.string	"ptxas"
        /*0030*/ 	.string	"Cuda compilation tools, release 13.0, V13.0.88"
        /*0030*/ 	.string	"Build cuda_13.0.r13.0/compiler.36424714_0"
        /*0030*/ 	.string	"-arch sm_100 -m 64 "



//--------------------- .note.nv.cuinfo           --------------------------
	.section	.note.nv.cuinfo,"",@"SHT_NOTE"
	.sectionflags	@"SHF_NOTE_NV_CUINFO"
        /*0018*/ 	.short	0x0002
        /*001a*/ 	.short	0x0064
        /*001c*/ 	.short	0x0082
	.zero		2


//--------------------- .nv.info                  --------------------------
	.section	.nv.info,"",@"SHT_CUDA_INFO"
	.align	4


	//----- nvinfo : EIATTR_REGCOUNT
	.align		4
        /*0000*/ 	.byte	0x04, 0x2f
        /*0002*/ 	.short	(.L_2 - .L_1)
	.align		4
.L_1:
        /*0004*/ 	.word	index@(_Z9TheKernelv)
        /*0008*/ 	.word	0x00000018


	//----- nvinfo : EIATTR_FRAME_SIZE
	.align		4
.L_2:
        /*000c*/ 	.byte	0x04, 0x11
        /*000e*/ 	.short	(.L_4 - .L_3)
	.align		4
.L_3:
        /*0010*/ 	.word	index@(_Z9TheKernelv)
        /*0014*/ 	.word	0x00000000


	//----- nvinfo : EIATTR_MIN_STACK_SIZE
	.align		4
.L_4:
        /*0018*/ 	.byte	0x04, 0x12
        /*001a*/ 	.short	(.L_6 - .L_5)
	.align		4
.L_5:
        /*001c*/ 	.word	index@(_Z9TheKernelv)
        /*0020*/ 	.word	0x00000000
.L_6:


//--------------------- .nv.compat                --------------------------
	.section	.nv.compat,"",@"SHT_CUDA_COMPAT_INFO"
	.align	4
        /*0000*/ 	.byte	0x02, 0x09, 0x00, 0x00, 0x02, 0x02, 0x01, 0x00, 0x02, 0x05, 0x05, 0x00, 0x03, 0x07, 0x01, 0x01
        /*0010*/ 	.byte	0x02, 0x03, 0x00, 0x00, 0x02, 0x06, 0x01, 0x00, 0x04, 0x0b, 0x08, 0x00, 0x09, 0x00, 0x00, 0x00
        /*0020*/ 	.byte	0x00, 0x00, 0x00, 0x00


//--------------------- .nv.info._Z9TheKernelv    --------------------------
	.section	.nv.info._Z9TheKernelv,"",@"SHT_CUDA_INFO"
	.sectionflags	@""
	.align	4


	//----- nvinfo : EIATTR_CUDA_API_VERSION
	.align		4
        /*0000*/ 	.byte	0x04, 0x37
        /*0002*/ 	.short	(.L_8 - .L_7)
.L_7:
        /*0004*/ 	.word	0x00000082


	//----- nvinfo : EIATTR_SPARSE_MMA_MASK
	.align		4
.L_8:
        /*0008*/ 	.byte	0x03, 0x50
        /*000a*/ 	.short	0x0000


	//----- nvinfo : EIATTR_MAXREG_COUNT
	.align		4
        /*000c*/ 	.byte	0x03, 0x1b
        /*000e*/ 	.short	0x00ff


	//----- nvinfo : EIATTR_EXTERNS
	.align		4
        /*0010*/ 	.byte	0x04, 0x0f
        /*0012*/ 	.short	(.L_10 - .L_9)


	//   ....[0]....
	.align		4
.L_9:
        /*0014*/ 	.word	index@(vprintf)


	//----- nvinfo : EIATTR_MERCURY_ISA_VERSION
	.align		4
.L_10:
        /*0018*/ 	.byte	0x03, 0x5f
        /*001a*/ 	.short	0x0101


	//----- nvinfo : EIATTR_VRC_CTA_INIT_COUNT
	.align		4
        /*001c*/ 	.byte	0x02, 0x4a
	.zero		1
	.zero		1


	//----- nvinfo : EIATTR_SYSCALL_OFFSETS
	.align		4
        /*0020*/ 	.byte	0x04, 0x46
        /*0022*/ 	.short	(.L_12 - .L_11)


	//   ....[0]....
.L_11:
        /*0024*/ 	.word	0x00000080


	//----- nvinfo : EIATTR_EXIT_INSTR_OFFSETS
	.align		4
.L_12:
        /*0028*/ 	.byte	0x04, 0x1c
        /*002a*/ 	.short	(.L_14 - .L_13)


	//   ....[0]....
.L_13:
        /*002c*/ 	.word	0x00000090


	//----- nvinfo : EIATTR_SW_WAR
	.align		4
.L_14:
        /*0030*/ 	.byte	0x04, 0x36
        /*0032*/ 	.short	(.L_16 - .L_15)
.L_15:
        /*0034*/ 	.word	0x00000008
.L_16:


//--------------------- .nv.callgraph             --------------------------
	.section	.nv.callgraph,"",@"SHT_CUDA_CALLGRAPH"
	.align	4
	.sectionentsize	8
	.align		4
        /*0000*/ 	.word	0x00000000
	.align		4
        /*0004*/ 	.word	0xffffffff
	.align		4
        /*0008*/ 	.word	index@(_Z9TheKernelv)
	.align		4
        /*000c*/ 	.word	index@(vprintf)
	.align		4
        /*0010*/ 	.word	0x00000000
	.align		4
        /*0014*/ 	.word	0xfffffffe
	.align		4
        /*0018*/ 	.word	0x00000000
	.align		4
        /*001c*/ 	.word	0xfffffffd
	.align		4
        /*0020*/ 	.word	0x00000000
	.align		4
        /*0024*/ 	.word	0xfffffffc


//--------------------- .nv.constant4             --------------------------
	.section	.nv.constant4,"a",@progbits
	.align	8
	.align		8
.nv.constant4:
        /*0000*/ 	.dword	vprintf
	.align		8
        /*0008*/ 	.dword	$str


//--------------------- .text._Z9TheKernelv       --------------------------
	.section	.text._Z9TheKernelv,"ax",@progbits
	.align	128
        .global         _Z9TheKernelv
        .type           _Z9TheKernelv,@function
        .size           _Z9TheKernelv,(.L_x_2 - _Z9TheKernelv)
        .other          _Z9TheKernelv,@"STO_CUDA_ENTRY STV_DEFAULT"
_Z9TheKernelv:
.text._Z9TheKernelv:
[----:B------:R-:W0:Y:S01]  /*0000*/  LDC R1, c[0x0][0x37c] ;  /* 0x0000df00ff017b82 */ /* 0x000e220000000800 */
[----:B------:R-:W-:Y:S01]  /*0010*/  MOV R0, 0x0 ;  /* 0x0000000000007802 */ /* 0x000fe20000000f00 */
[----:B------:R-:W1:Y:S01]  /*0020*/  LDCU.64 UR4, c[0x4][0x8] ;  /* 0x01000100ff0477ac */ /* 0x000e620008000a00 */
[----:B------:R-:W-:-:S05]  /*0030*/  CS2R R6, SRZ ;  /* 0x0000000000067805 */ /* 0x000fca000001ff00 */
[----:B------:R2:W3:Y:S01]  /*0040*/  LDC.64 R2, c[0x4][R0] ;  /* 0x0100000000027b82 */ /* 0x0004e20000000a00 */
[----:B-1----:R-:W-:Y:S02]  /*0050*/  IMAD.U32 R4, RZ, RZ, UR4 ;  /* 0x00000004ff047e24 */ /* 0x002fe4000f8e00ff */
[----:B--2---:R-:W-:-:S07]  /*0060*/  IMAD.U32 R5, RZ, RZ, UR5 ;  /* 0x00000005ff057e24 */ /* 0x004fce000f8e00ff */
[----:B------:R-:W-:-:S07]  /*0070*/  LEPC R20, `(.L_x_0) ;  /* 0x000000001014794e */ /* 0x000fce0000000000 */
[----:B0--3--:R-:W-:Y:S05]  /*0080*/  CALL.ABS.NOINC R2 ;  /* 0x0000000002007343 */ /* 0x009fea0003c00000 */
.L_x_0:
[----:B------:R-:W-:Y:S05]  /*0090*/  EXIT ;  /* 0x000000000000794d */ /* 0x000fea0003800000 */
.L_x_1:
[----:B------:R-:W-:-:S00]  /*00a0*/  BRA `(.L_x_1) ;  /* 0xfffffffc00fc7947 */ /* 0x000fc0000383ffff */
[----:B------:R-:W-:-:S00]  /*00b0*/  NOP ;  /* 0x0000000000007918 */ /* 0x000fc00000000000 */
        /* <DEDUP_REMOVED lines=12> */
.L_x_2:


//--------------------- .nv.global.init           --------------------------
	.section	.nv.global.init,"aw",@progbits
.nv.global.init:
	.type		$str,@object
	.size		$str,(.L_0 - $str)
$str:
        /*0000*/ 	.byte	0x54, 0x68, 0x69, 0x73, 0x20, 0x69, 0x73, 0x20, 0x74, 0x68, 0x65, 0x20, 0x6b, 0x65, 0x72, 0x6e
        /*0010*/ 	.byte	0x65, 0x6c, 0x20, 0x73, 0x61, 0x79, 0x69, 0x6e, 0x67, 0x20, 0x68, 0x65, 0x6c, 0x6c, 0x6f, 0x20
        /*0020*/ 	.byte	0x77, 0x6f, 0x72, 0x6c, 0x64, 0x2c, 0x20, 0x66, 0x72, 0x6f, 0x6d, 0x20, 0x74, 0x68, 0x65, 0x20
        /*0030*/ 	.byte	0x47, 0x50, 0x55, 0x2e, 0x0a, 0x00
.L_0:


//--------------------- .nv.shared.reserved.0     --------------------------
	.section	.nv.shared.reserved.0,"aw",@nobits
	.weak		__nv_reservedSMEM_offset_0_alias
	.size		__nv_reservedSMEM_offset_0_alias, 0, 64
	.other		__nv_reservedSMEM_offset_0_alias,@"STO_CUDA_RESERVED_SHARED STV_DEFAULT"
__nv_reservedSMEM_offset_0_alias:
	.zero		0
	.zero		64


//--------------------- .nv.constant0._Z9TheKernelv --------------------------
	.section	.nv.constant0._Z9TheKernelv,"a",@progbits
	.sectionflags	@""
	.align	4
.nv.constant0._Z9TheKernelv:
	.zero		896


//--------------------- SYMBOLS --------------------------

	.type		.nv.reservedSmem.offset0,@object
	.size		.nv.reservedSmem.offset0,0x4
	.type		vprintf,@function
